//
// Generated by NVIDIA NVVM Compiler
//
// Compiler Build ID: CL-36424714
// Cuda compilation tools, release 13.0, V13.0.88
// Based on NVVM 20.0.0
//

.version 9.0
.target sm_100
.address_size 64

	// .globl	_Z16integratorKernelPfffi

.visible .entry _Z16integratorKernelPfffi(
	.param .u64 .ptr .align 1 _Z16integratorKernelPfffi_param_0,
	.param .f32 _Z16integratorKernelPfffi_param_1,
	.param .f32 _Z16integratorKernelPfffi_param_2,
	.param .u32 _Z16integratorKernelPfffi_param_3
)
{
	.reg .pred 	%p<2>;
	.reg .b32 	%r<6>;
	.reg .b32 	%f<13>;
	.reg .b64 	%rd<5>;

	ld.param.u64 	%rd1, [_Z16integratorKernelPfffi_param_0];
	ld.param.f32 	%f3, [_Z16integratorKernelPfffi_param_1];
	ld.param.f32 	%f2, [_Z16integratorKernelPfffi_param_2];
	ld.param.u32 	%r2, [_Z16integratorKernelPfffi_param_3];
	mov.u32 	%r3, %ctaid.x;
	mov.u32 	%r4, %ntid.x;
	mov.u32 	%r5, %tid.x;
	mad.lo.s32 	%r1, %r3, %r4, %r5;
	cvt.rn.f32.s32 	%f4, %r1;
	fma.rn.f32 	%f1, %f2, %f4, %f3;
	setp.ge.s32 	%p1, %r1, %r2;
	@%p1 bra 	$L__BB0_2;
	cvta.to.global.u64 	%rd2, %rd1;
	add.f32 	%f5, %f1, %f1;
	fma.rn.f32 	%f6, %f1, %f1, %f5;
	add.f32 	%f7, %f6, 0f40400000;
	add.f32 	%f8, %f2, %f1;
	add.f32 	%f9, %f8, %f8;
	fma.rn.f32 	%f10, %f8, %f8, %f9;
	add.f32 	%f11, %f10, 0f40400000;
	add.f32 	%f12, %f7, %f11;
	mul.wide.s32 	%rd3, %r1, 4;
	add.s64 	%rd4, %rd2, %rd3;
	st.global.f32 	[%rd4], %f12;
$L__BB0_2:
	ret;

}


// ===== COMPILED SASS (sm_100) =====

	.target	sm_100

	.elftype	@"ET_EXEC"


//--------------------- .note.nv.tkinfo           --------------------------
	.section	.note.nv.tkinfo,"",@"SHT_NOTE"
	.sectionflags	@"SHF_NOTE_NV_TKINFO"
	.tkinfo
        /*0018*/ 	.word	0x00000002
        /*0030*/ 	.string	""
        /*0030*/ 	.string	"ptxas"
        /*0030*/ 	.string	"Cuda compilation tools, release 13.0, V13.0.88"
        /*0030*/ 	.string	"Build cuda_13.0.r13.0/compiler.36424714_0"
        /*0030*/ 	.string	"-arch sm_100 -m 64 "



//--------------------- .note.nv.cuinfo           --------------------------
	.section	.note.nv.cuinfo,"",@"SHT_NOTE"
	.sectionflags	@"SHF_NOTE_NV_CUINFO"
        /*0018*/ 	.short	0x0002
        /*001a*/ 	.short	0x0064
        /*001c*/ 	.short	0x0082
	.zero		2


//--------------------- .nv.info                  --------------------------
	.section	.nv.info,"",@"SHT_CUDA_INFO"
	.align	4


	//----- nvinfo : EIATTR_REGCOUNT
	.align		4
        /*0000*/ 	.byte	0x04, 0x2f
        /*0002*/ 	.short	(.L_1 - .L_0)
	.align		4
.L_0:
        /*0004*/ 	.word	index@(_Z16integratorKernelPfffi)
        /*0008*/ 	.word	0x0000000c


	//----- nvinfo : EIATTR_FRAME_SIZE
	.align		4
.L_1:
        /*000c*/ 	.byte	0x04, 0x11
        /*000e*/ 	.short	(.L_3 - .L_2)
	.align		4
.L_2:
        /*0010*/ 	.word	index@(_Z16integratorKernelPfffi)
        /*0014*/ 	.word	0x00000000


	//----- nvinfo : EIATTR_MIN_STACK_SIZE
	.align		4
.L_3:
        /*0018*/ 	.byte	0x04, 0x12
        /*001a*/ 	.short	(.L_5 - .L_4)
	.align		4
.L_4:
        /*001c*/ 	.word	index@(_Z16integratorKernelPfffi)
        /*0020*/ 	.word	0x00000000
.L_5:


//--------------------- .nv.compat                --------------------------
	.section	.nv.compat,"",@"SHT_CUDA_COMPAT_INFO"
	.align	4
        /*0000*/ 	.byte	0x02, 0x09, 0x00, 0x00, 0x02, 0x02, 0x01, 0x00, 0x02, 0x05, 0x05, 0x00, 0x03, 0x07, 0x01, 0x01
        /*0010*/ 	.byte	0x02, 0x03, 0x00, 0x00, 0x02, 0x06, 0x01, 0x00, 0x04, 0x0b, 0x08, 0x00, 0x09, 0x00, 0x00, 0x00
        /*0020*/ 	.byte	0x00, 0x00, 0x00, 0x00


//--------------------- .nv.info._Z16integratorKernelPfffi --------------------------
	.section	.nv.info._Z16integratorKernelPfffi,"",@"SHT_CUDA_INFO"
	.sectionflags	@""
	.align	4


	//----- nvinfo : EIATTR_CUDA_API_VERSION
	.align		4
        /*0000*/ 	.byte	0x04, 0x37
        /*0002*/ 	.short	(.L_7 - .L_6)
.L_6:
        /*0004*/ 	.word	0x00000082


	//----- nvinfo : EIATTR_KPARAM_INFO
	.align		4
.L_7:
        /*0008*/ 	.byte	0x04, 0x17
        /*000a*/ 	.short	(.L_9 - .L_8)
.L_8:
        /*000c*/ 	.word	0x00000000
        /*0010*/ 	.short	0x0003
        /*0012*/ 	.short	0x0010
        /*0014*/ 	.byte	0x00, 0xf0, 0x11, 0x00


	//----- nvinfo : EIATTR_KPARAM_INFO
	.align		4
.L_9:
        /*0018*/ 	.byte	0x04, 0x17
        /*001a*/ 	.short	(.L_11 - .L_10)
.L_10:
        /*001c*/ 	.word	0x00000000
        /*0020*/ 	.short	0x0002
        /*0022*/ 	.short	0x000c
        /*0024*/ 	.byte	0x00, 0xf0, 0x11, 0x00


	//----- nvinfo : EIATTR_KPARAM_INFO
	.align		4
.L_11:
        /*0028*/ 	.byte	0x04, 0x17
        /*002a*/ 	.short	(.L_13 - .L_12)
.L_12:
        /*002c*/ 	.word	0x00000000
        /*0030*/ 	.short	0x0001
        /*0032*/ 	.short	0x0008
        /*0034*/ 	.byte	0x00, 0xf0, 0x11, 0x00


	//----- nvinfo : EIATTR_KPARAM_INFO
	.align		4
.L_13:
        /*0038*/ 	.byte	0x04, 0x17
        /*003a*/ 	.short	(.L_15 - .L_14)
.L_14:
        /*003c*/ 	.word	0x00000000
        /*0040*/ 	.short	0x0000
        /*0042*/ 	.short	0x0000
        /*0044*/ 	.byte	0x00, 0xf5, 0x21, 0x00


	//----- nvinfo : EIATTR_SPARSE_MMA_MASK
	.align		4
.L_15:
        /*0048*/ 	.byte	0x03, 0x50
        /*004a*/ 	.short	0x0000


	//----- nvinfo : EIATTR_MAXREG_COUNT
	.align		4
        /*004c*/ 	.byte	0x03, 0x1b
        /*004e*/ 	.short	0x00ff


	//----- nvinfo : EIATTR_MERCURY_ISA_VERSION
	.align		4
        /*0050*/ 	.byte	0x03, 0x5f
        /*0052*/ 	.short	0x0101


	//----- nvinfo : EIATTR_VRC_CTA_INIT_COUNT
	.align		4
        /*0054*/ 	.byte	0x02, 0x4a
	.zero		1
	.zero		1


	//----- nvinfo : EIATTR_EXIT_INSTR_OFFSETS
	.align		4
        /*0058*/ 	.byte	0x04, 0x1c
        /*005a*/ 	.short	(.L_17 - .L_16)


	//   ....[0]....
.L_16:
        /*005c*/ 	.word	0x00000090


	//   ....[1]....
        /*0060*/ 	.word	0x00000170


	//----- nvinfo : EIATTR_CBANK_PARAM_SIZE
	.align		4
.L_17:
        /*0064*/ 	.byte	0x03, 0x19
        /*0066*/ 	.short	0x0014


	//----- nvinfo : EIATTR_PARAM_CBANK
	.align		4
        /*0068*/ 	.byte	0x04, 0x0a
        /*006a*/ 	.short	(.L_19 - .L_18)
	.align		4
.L_18:
        /*006c*/ 	.word	index@(.nv.constant0._Z16integratorKernelPfffi)
        /*0070*/ 	.short	0x0380
        /*0072*/ 	.short	0x0014


	//----- nvinfo : EIATTR_SW_WAR
	.align		4
.L_19:
        /*0074*/ 	.byte	0x04, 0x36
        /*0076*/ 	.short	(.L_21 - .L_20)
.L_20:
        /*0078*/ 	.word	0x00000008
.L_21:


//--------------------- .nv.callgraph             --------------------------
	.section	.nv.callgraph,"",@"SHT_CUDA_CALLGRAPH"
	.align	4
	.sectionentsize	8
	.align		4
        /*0000*/ 	.word	0x00000000
	.align		4
        /*0004*/ 	.word	0xffffffff
	.align		4
        /*0008*/ 	.word	0x00000000
	.align		4
        /*000c*/ 	.word	0xfffffffe
	.align		4
        /*0010*/ 	.word	0x00000000
	.align		4
        /*0014*/ 	.word	0xfffffffd
	.align		4
        /*0018*/ 	.word	0x00000000
	.align		4
        /*001c*/ 	.word	0xfffffffc


//--------------------- .text._Z16integratorKernelPfffi --------------------------
	.section	.text._Z16integratorKernelPfffi,"ax",@progbits
	.align	128
        .global         _Z16integratorKernelPfffi
        .type           _Z16integratorKernelPfffi,@function
        .size           _Z16integratorKernelPfffi,(.L_x_1 - _Z16integratorKernelPfffi)
        .other          _Z16integratorKernelPfffi,@"STO_CUDA_ENTRY STV_DEFAULT"
_Z16integratorKernelPfffi:
.text._Z16integratorKernelPfffi:
[----:B------:R-:W-:Y:S01]  /*0000*/  LDC R1, c[0x0][0x37c] ;  /* 0x0000df00ff017b82 */ /* 0x000fe20000000800 */
[----:B------:R-:W0:Y:S07]  /*0010*/  S2R R0, SR_TID.X ;  /* 0x0000000000007919 */ /* 0x000e2e0000002100 */
[----:B------:R-:W0:Y:S01]  /*0020*/  S2UR UR4, SR_CTAID.X ;  /* 0x00000000000479c3 */ /* 0x000e220000002500 */
[----:B------:R-:W1:Y:S07]  /*0030*/  LDCU UR5, c[0x0][0x390] ;  /* 0x00007200ff0577ac */ /* 0x000e6e0008000800 */
[----:B------:R-:W0:Y:S08]  /*0040*/  LDC R5, c[0x0][0x360] ;  /* 0x0000d800ff057b82 */ /* 0x000e300000000800 */
[----:B------:R-:W2:Y:S01]  /*0050*/  LDC.64 R8, c[0x0][0x388] ;  /* 0x0000e200ff087b82 */ /* 0x000ea20000000a00 */
[----:B0-----:R-:W-:-:S05]  /*0060*/  IMAD R5, R5, UR4, R0 ;  /* 0x0000000405057c24 */ /* 0x001fca000f8e0200 */
[----:B-1----:R-:W-:Y:S02]  /*0070*/  ISETP.GE.AND P0, PT, R5, UR5, PT ;  /* 0x0000000505007c0c */ /* 0x002fe4000bf06270 */
[----:B------:R-:W-:-:S11]  /*0080*/  I2FP.F32.S32 R7, R5 ;  /* 0x0000000500077245 */ /* 0x000fd60000201400 */
[----:B--2---:R-:W-:Y:S05]  /*0090*/  @P0 EXIT ;  /* 0x000000000000094d */ /* 0x004fea0003800000 */
[----:B------:R-:W0:Y:S01]  /*00a0*/  LDC.64 R2, c[0x0][0x380] ;  /* 0x0000e000ff027b82 */ /* 0x000e220000000a00 */
[----:B------:R-:W-:Y:S01]  /*00b0*/  FFMA R0, R7, R9, R8 ;  /* 0x0000000907007223 */ /* 0x000fe20000000008 */
[----:B------:R-:W1:Y:S03]  /*00c0*/  LDCU.64 UR4, c[0x0][0x358] ;  /* 0x00006b00ff0477ac */ /* 0x000e660008000a00 */
[C---:B------:R-:W-:Y:S01]  /*00d0*/  FADD R4, R0.reuse, R9 ;  /* 0x0000000900047221 */ /* 0x040fe20000000000 */
[----:B------:R-:W-:-:S03]  /*00e0*/  FADD R7, R0, R0 ;  /* 0x0000000000077221 */ /* 0x000fc60000000000 */
[----:B------:R-:W-:Y:S01]  /*00f0*/  FADD R9, R4, R4 ;  /* 0x0000000404097221 */ /* 0x000fe20000000000 */
[----:B------:R-:W-:-:S03]  /*0100*/  FFMA R7, R0, R0, R7 ;  /* 0x0000000000077223 */ /* 0x000fc60000000007 */
[----:B------:R-:W-:Y:S01]  /*0110*/  FFMA R9, R4, R4, R9 ;  /* 0x0000000404097223 */ /* 0x000fe20000000009 */
[----:B------:R-:W-:-:S03]  /*0120*/  FADD R7, R7, 3 ;  /* 0x4040000007077421 */ /* 0x000fc60000000000 */
[----:B------:R-:W-:-:S04]  /*0130*/  FADD R0, R9, 3 ;  /* 0x4040000009007421 */ /* 0x000fc80000000000 */
[----:B------:R-:W-:Y:S01]  /*0140*/  FADD R7, R7, R0 ;  /* 0x0000000007077221 */ /* 0x000fe20000000000 */
[----:B0-----:R-:W-:-:S05]  /*0150*/  IMAD.WIDE R2, R5, 0x4, R2 ;  /* 0x0000000405027825 */ /* 0x001fca00078e0202 */
[----:B-1----:R-:W-:Y:S01]  /*0160*/  STG.E desc[UR4][R2.64], R7 ;  /* 0x0000000702007986 */ /* 0x002fe2000c101904 */
[----:B------:R-:W-:Y:S05]  /*0170*/  EXIT ;  /* 0x000000000000794d */ /* 0x000fea0003800000 */
.L_x_0:
[----:B------:R-:W-:-:S00]  /*0180*/  BRA `(.L_x_0) ;  /* 0xfffffffc00fc7947 */ /* 0x000fc0000383ffff */
[----:B------:R-:W-:-:S00]  /*0190*/  NOP ;  /* 0x0000000000007918 */ /* 0x000fc00000000000 */
        /* <DEDUP_REMOVED lines=14> */
.L_x_1:


//--------------------- .nv.shared.reserved.0     --------------------------
	.section	.nv.shared.reserved.0,"aw",@nobits
	.weak		__nv_reservedSMEM_offset_0_alias
	.size		__nv_reservedSMEM_offset_0_alias, 0, 64
	.other		__nv_reservedSMEM_offset_0_alias,@"STO_CUDA_RESERVED_SHARED STV_DEFAULT"
__nv_reservedSMEM_offset_0_alias:
	.zero		0
	.zero		64


//--------------------- .nv.constant0._Z16integratorKernelPfffi --------------------------
	.section	.nv.constant0._Z16integratorKernelPfffi,"a",@progbits
	.sectionflags	@""
	.align	4
.nv.constant0._Z16integratorKernelPfffi:
	.zero		916


//--------------------- SYMBOLS --------------------------

	.type		.nv.reservedSmem.offset0,@object
	.size		.nv.reservedSmem.offset0,0x4
